//
// Generated by NVIDIA NVVM Compiler
//
// Compiler Build ID: CL-36424714
// Cuda compilation tools, release 13.0, V13.0.88
// Based on NVVM 20.0.0
//

.version 9.0
.target sm_100
.address_size 64

	// .globl	_Z6kernelv
.extern .func  (.param .b32 func_retval0) vprintf
(
	.param .b64 vprintf_param_0,
	.param .b64 vprintf_param_1
)
;
// _ZZ20noBankConflictKernelPiS_E9sharedMem has been demoted
// _ZZ18bankConflictKernelPiS_E9sharedMem has been demoted
.global .align 1 .b8 $str[54] = {70, 114, 111, 109, 32, 71, 80, 85, 32, 91, 98, 108, 111, 99, 107, 32, 105, 100, 58, 32, 37, 100, 44, 32, 116, 104, 114, 101, 97, 100, 32, 105, 100, 58, 32, 37, 100, 93, 32, 72, 101, 108, 108, 111, 44, 32, 119, 111, 114, 108, 100, 33, 10};

.visible .entry _Z6kernelv()
{
	.local .align 8 .b8 	__local_depot0[8];
	.reg .b64 	%SP;
	.reg .b64 	%SPL;
	.reg .b32 	%r<5>;
	.reg .b64 	%rd<5>;

	mov.u64 	%SPL, __local_depot0;
	cvta.local.u64 	%SP, %SPL;
	add.u64 	%rd1, %SP, 0;
	add.u64 	%rd2, %SPL, 0;
	mov.u32 	%r1, %ctaid.x;
	mov.u32 	%r2, %tid.x;
	st.local.v2.u32 	[%rd2], {%r1, %r2};
	mov.u64 	%rd3, $str;
	cvta.global.u64 	%rd4, %rd3;
	{ // callseq 0, 0
	.param .b64 param0;
	st.param.b64 	[param0], %rd4;
	.param .b64 param1;
	st.param.b64 	[param1], %rd1;
	.param .b32 retval0;
	call.uni (retval0), 
	vprintf, 
	(
	param0, 
	param1
	);
	ld.param.b32 	%r3, [retval0];
	} // callseq 0
	ret;

}
	// .globl	_Z20noBankConflictKernelPiS_
.visible .entry _Z20noBankConflictKernelPiS_(
	.param .u64 .ptr .align 1 _Z20noBankConflictKernelPiS__param_0,
	.param .u64 .ptr .align 1 _Z20noBankConflictKernelPiS__param_1
)
{
	.reg .pred 	%p<2>;
	.reg .b32 	%r<10>;
	.reg .b64 	%rd<8>;
	// demoted variable
	.shared .align 4 .b8 _ZZ20noBankConflictKernelPiS_E9sharedMem[40000];
	ld.param.u64 	%rd1, [_Z20noBankConflictKernelPiS__param_0];
	ld.param.u64 	%rd2, [_Z20noBankConflictKernelPiS__param_1];
	mov.u32 	%r1, %tid.x;
	mov.u32 	%r3, %ctaid.x;
	mov.u32 	%r4, %ntid.x;
	mad.lo.s32 	%r2, %r3, %r4, %r1;
	setp.gt.s32 	%p1, %r2, 9999;
	@%p1 bra 	$L__BB1_2;
	cvta.to.global.u64 	%rd3, %rd1;
	cvta.to.global.u64 	%rd4, %rd2;
	mul.wide.s32 	%rd5, %r2, 4;
	add.s64 	%rd6, %rd3, %rd5;
	ld.global.u32 	%r5, [%rd6];
	shl.b32 	%r6, %r1, 2;
	mov.u32 	%r7, _ZZ20noBankConflictKernelPiS_E9sharedMem;
	add.s32 	%r8, %r7, %r6;
	st.shared.u32 	[%r8], %r5;
	bar.sync 	0;
	ld.shared.u32 	%r9, [%r8];
	add.s64 	%rd7, %rd4, %rd5;
	st.global.u32 	[%rd7], %r9;
$L__BB1_2:
	ret;

}
	// .globl	_Z18bankConflictKernelPiS_
.visible .entry _Z18bankConflictKernelPiS_(
	.param .u64 .ptr .align 1 _Z18bankConflictKernelPiS__param_0,
	.param .u64 .ptr .align 1 _Z18bankConflictKernelPiS__param_1
)
{
	.reg .pred 	%p<2>;
	.reg .b32 	%r<11>;
	.reg .b64 	%rd<8>;
	// demoted variable
	.shared .align 4 .b8 _ZZ18bankConflictKernelPiS_E9sharedMem[40000];
	ld.param.u64 	%rd1, [_Z18bankConflictKernelPiS__param_0];
	ld.param.u64 	%rd2, [_Z18bankConflictKernelPiS__param_1];
	mov.u32 	%r1, %tid.x;
	mov.u32 	%r3, %ctaid.x;
	mov.u32 	%r4, %ntid.x;
	mad.lo.s32 	%r2, %r3, %r4, %r1;
	setp.gt.s32 	%p1, %r2, 9999;
	@%p1 bra 	$L__BB2_2;
	cvta.to.global.u64 	%rd3, %rd1;
	cvta.to.global.u64 	%rd4, %rd2;
	mul.wide.s32 	%rd5, %r2, 4;
	add.s64 	%rd6, %rd3, %rd5;
	ld.global.u32 	%r5, [%rd6];
	shl.b32 	%r6, %r1, 2;
	and.b32  	%r7, %r6, 28;
	mov.u32 	%r8, _ZZ18bankConflictKernelPiS_E9sharedMem;
	add.s32 	%r9, %r8, %r7;
	st.shared.u32 	[%r9], %r5;
	bar.sync 	0;
	ld.shared.u32 	%r10, [%r9];
	add.s64 	%rd7, %rd4, %rd5;
	st.global.u32 	[%rd7], %r10;
$L__BB2_2:
	ret;

}


// ===== COMPILED SASS (sm_100) =====

	.target	sm_100

	.elftype	@"ET_EXEC"


//--------------------- .note.nv.tkinfo           --------------------------
	.section	.note.nv.tkinfo,"",@"SHT_NOTE"
	.sectionflags	@"SHF_NOTE_NV_TKINFO"
	.tkinfo
        /*0018*/ 	.word	0x00000002
        /*0030*/ 	.string	""
        /*0030*/ 	.string	"ptxas"
        /*0030*/ 	.string	"Cuda compilation tools, release 13.0, V13.0.88"
        /*0030*/ 	.string	"Build cuda_13.0.r13.0/compiler.36424714_0"
        /*0030*/ 	.string	"-arch sm_100 -m 64 "



//--------------------- .note.nv.cuinfo           --------------------------
	.section	.note.nv.cuinfo,"",@"SHT_NOTE"
	.sectionflags	@"SHF_NOTE_NV_CUINFO"
        /*0018*/ 	.short	0x0002
        /*001a*/ 	.short	0x0064
        /*001c*/ 	.short	0x0082
	.zero		2


//--------------------- .nv.info                  --------------------------
	.section	.nv.info,"",@"SHT_CUDA_INFO"
	.align	4


	//----- nvinfo : EIATTR_REGCOUNT
	.align		4
        /*0000*/ 	.byte	0x04, 0x2f
        /*0002*/ 	.short	(.L_2 - .L_1)
	.align		4
.L_1:
        /*0004*/ 	.word	index@(_Z6kernelv)
        /*0008*/ 	.word	0x00000018


	//----- nvinfo : EIATTR_FRAME_SIZE
	.align		4
.L_2:
        /*000c*/ 	.byte	0x04, 0x11
        /*000e*/ 	.short	(.L_4 - .L_3)
	.align		4
.L_3:
        /*0010*/ 	.word	index@(_Z6kernelv)
        /*0014*/ 	.word	0x00000008


	//----- nvinfo : EIATTR_REGCOUNT
	.align		4
.L_4:
        /*0018*/ 	.byte	0x04, 0x2f
        /*001a*/ 	.short	(.L_6 - .L_5)
	.align		4
.L_5:
        /*001c*/ 	.word	index@(_Z20noBankConflictKernelPiS_)
        /*0020*/ 	.word	0x0000000e


	//----- nvinfo : EIATTR_FRAME_SIZE
	.align		4
.L_6:
        /*0024*/ 	.byte	0x04, 0x11
        /*0026*/ 	.short	(.L_8 - .L_7)
	.align		4
.L_7:
        /*0028*/ 	.word	index@(_Z20noBankConflictKernelPiS_)
        /*002c*/ 	.word	0x00000000


	//----- nvinfo : EIATTR_REGCOUNT
	.align		4
.L_8:
        /*0030*/ 	.byte	0x04, 0x2f
        /*0032*/ 	.short	(.L_10 - .L_9)
	.align		4
.L_9:
        /*0034*/ 	.word	index@(_Z18bankConflictKernelPiS_)
        /*0038*/ 	.word	0x0000000e


	//----- nvinfo : EIATTR_FRAME_SIZE
	.align		4
.L_10:
        /*003c*/ 	.byte	0x04, 0x11
        /*003e*/ 	.short	(.L_12 - .L_11)
	.align		4
.L_11:
        /*0040*/ 	.word	index@(_Z18bankConflictKernelPiS_)
        /*0044*/ 	.word	0x00000000


	//----- nvinfo : EIATTR_MIN_STACK_SIZE
	.align		4
.L_12:
        /*0048*/ 	.byte	0x04, 0x12
        /*004a*/ 	.short	(.L_14 - .L_13)
	.align		4
.L_13:
        /*004c*/ 	.word	index@(_Z18bankConflictKernelPiS_)
        /*0050*/ 	.word	0x00000000


	//----- nvinfo : EIATTR_MIN_STACK_SIZE
	.align		4
.L_14:
        /*0054*/ 	.byte	0x04, 0x12
        /*0056*/ 	.short	(.L_16 - .L_15)
	.align		4
.L_15:
        /*0058*/ 	.word	index@(_Z20noBankConflictKernelPiS_)
        /*005c*/ 	.word	0x00000000


	//----- nvinfo : EIATTR_MIN_STACK_SIZE
	.align		4
.L_16:
        /*0060*/ 	.byte	0x04, 0x12
        /*0062*/ 	.short	(.L_18 - .L_17)
	.align		4
.L_17:
        /*0064*/ 	.word	index@(_Z6kernelv)
        /*0068*/ 	.word	0x00000008
.L_18:


//--------------------- .nv.compat                --------------------------
	.section	.nv.compat,"",@"SHT_CUDA_COMPAT_INFO"
	.align	4
        /*0000*/ 	.byte	0x02, 0x09, 0x00, 0x00, 0x02, 0x02, 0x01, 0x00, 0x02, 0x05, 0x05, 0x00, 0x03, 0x07, 0x01, 0x01
        /*0010*/ 	.byte	0x02, 0x03, 0x00, 0x00, 0x02, 0x06, 0x01, 0x00, 0x04, 0x0b, 0x08, 0x00, 0x09, 0x00, 0x00, 0x00
        /*0020*/ 	.byte	0x00, 0x00, 0x00, 0x00


//--------------------- .nv.info._Z18bankConflictKernelPiS_ --------------------------
	.section	.nv.info._Z18bankConflictKernelPiS_,"",@"SHT_CUDA_INFO"
	.sectionflags	@""
	.align	4


	//----- nvinfo : EIATTR_CUDA_API_VERSION
	.align		4
        /*0000*/ 	.byte	0x04, 0x37
        /*0002*/ 	.short	(.L_20 - .L_19)
.L_19:
        /*0004*/ 	.word	0x00000082


	//----- nvinfo : EIATTR_KPARAM_INFO
	.align		4
.L_20:
        /*0008*/ 	.byte	0x04, 0x17
        /*000a*/ 	.short	(.L_22 - .L_21)
.L_21:
        /*000c*/ 	.word	0x00000000
        /*0010*/ 	.short	0x0001
        /*0012*/ 	.short	0x0008
        /*0014*/ 	.byte	0x00, 0xf5, 0x21, 0x00


	//----- nvinfo : EIATTR_KPARAM_INFO
	.align		4
.L_22:
        /*0018*/ 	.byte	0x04, 0x17
        /*001a*/ 	.short	(.L_24 - .L_23)
.L_23:
        /*001c*/ 	.word	0x00000000
        /*0020*/ 	.short	0x0000
        /*0022*/ 	.short	0x0000
        /*0024*/ 	.byte	0x00, 0xf5, 0x21, 0x00


	//----- nvinfo : EIATTR_SPARSE_MMA_MASK
	.align		4
.L_24:
        /*0028*/ 	.byte	0x03, 0x50
        /*002a*/ 	.short	0x0000


	//----- nvinfo : EIATTR_MAXREG_COUNT
	.align		4
        /*002c*/ 	.byte	0x03, 0x1b
        /*002e*/ 	.short	0x00ff


	//----- nvinfo : EIATTR_NUM_BARRIERS
	.align		4
        /*0030*/ 	.byte	0x02, 0x4c
        /*0032*/ 	.byte	0x01
	.zero		1


	//----- nvinfo : EIATTR_MERCURY_ISA_VERSION
	.align		4
        /*0034*/ 	.byte	0x03, 0x5f
        /*0036*/ 	.short	0x0101


	//----- nvinfo : EIATTR_VRC_CTA_INIT_COUNT
	.align		4
        /*0038*/ 	.byte	0x02, 0x4a
	.zero		1
	.zero		1


	//----- nvinfo : EIATTR_EXIT_INSTR_OFFSETS
	.align		4
        /*003c*/ 	.byte	0x04, 0x1c
        /*003e*/ 	.short	(.L_26 - .L_25)


	//   ....[0]....
.L_25:
        /*0040*/ 	.word	0x00000060


	//   ....[1]....
        /*0044*/ 	.word	0x00000160


	//----- nvinfo : EIATTR_CBANK_PARAM_SIZE
	.align		4
.L_26:
        /*0048*/ 	.byte	0x03, 0x19
        /*004a*/ 	.short	0x0010


	//----- nvinfo : EIATTR_PARAM_CBANK
	.align		4
        /*004c*/ 	.byte	0x04, 0x0a
        /*004e*/ 	.short	(.L_28 - .L_27)
	.align		4
.L_27:
        /*0050*/ 	.word	index@(.nv.constant0._Z18bankConflictKernelPiS_)
        /*0054*/ 	.short	0x0380
        /*0056*/ 	.short	0x0010


	//----- nvinfo : EIATTR_SW_WAR
	.align		4
.L_28:
        /*0058*/ 	.byte	0x04, 0x36
        /*005a*/ 	.short	(.L_30 - .L_29)
.L_29:
        /*005c*/ 	.word	0x00000008
.L_30:


//--------------------- .nv.info._Z20noBankConflictKernelPiS_ --------------------------
	.section	.nv.info._Z20noBankConflictKernelPiS_,"",@"SHT_CUDA_INFO"
	.sectionflags	@""
	.align	4


	//----- nvinfo : EIATTR_CUDA_API_VERSION
	.align		4
        /*0000*/ 	.byte	0x04, 0x37
        /*0002*/ 	.short	(.L_32 - .L_31)
.L_31:
        /*0004*/ 	.word	0x00000082


	//----- nvinfo : EIATTR_KPARAM_INFO
	.align		4
.L_32:
        /*0008*/ 	.byte	0x04, 0x17
        /*000a*/ 	.short	(.L_34 - .L_33)
.L_33:
        /*000c*/ 	.word	0x00000000
        /*0010*/ 	.short	0x0001
        /*0012*/ 	.short	0x0008
        /*0014*/ 	.byte	0x00, 0xf5, 0x21, 0x00


	//----- nvinfo : EIATTR_KPARAM_INFO
	.align		4
.L_34:
        /*0018*/ 	.byte	0x04, 0x17
        /*001a*/ 	.short	(.L_36 - .L_35)
.L_35:
        /*001c*/ 	.word	0x00000000
        /*0020*/ 	.short	0x0000
        /*0022*/ 	.short	0x0000
        /*0024*/ 	.byte	0x00, 0xf5, 0x21, 0x00


	//----- nvinfo : EIATTR_SPARSE_MMA_MASK
	.align		4
.L_36:
        /*0028*/ 	.byte	0x03, 0x50
        /*002a*/ 	.short	0x0000


	//----- nvinfo : EIATTR_MAXREG_COUNT
	.align		4
        /*002c*/ 	.byte	0x03, 0x1b
        /*002e*/ 	.short	0x00ff


	//----- nvinfo : EIATTR_NUM_BARRIERS
	.align		4
        /*0030*/ 	.byte	0x02, 0x4c
        /*0032*/ 	.byte	0x01
	.zero		1


	//----- nvinfo : EIATTR_MERCURY_ISA_VERSION
	.align		4
        /*0034*/ 	.byte	0x03, 0x5f
        /*0036*/ 	.short	0x0101


	//----- nvinfo : EIATTR_VRC_CTA_INIT_COUNT
	.align		4
        /*0038*/ 	.byte	0x02, 0x4a
	.zero		1
	.zero		1


	//----- nvinfo : EIATTR_EXIT_INSTR_OFFSETS
	.align		4
        /*003c*/ 	.byte	0x04, 0x1c
        /*003e*/ 	.short	(.L_38 - .L_37)


	//   ....[0]....
.L_37:
        /*0040*/ 	.word	0x00000060


	//   ....[1]....
        /*0044*/ 	.word	0x00000150


	//----- nvinfo : EIATTR_CBANK_PARAM_SIZE
	.align		4
.L_38:
        /*0048*/ 	.byte	0x03, 0x19
        /*004a*/ 	.short	0x0010


	//----- nvinfo : EIATTR_PARAM_CBANK
	.align		4
        /*004c*/ 	.byte	0x04, 0x0a
        /*004e*/ 	.short	(.L_40 - .L_39)
	.align		4
.L_39:
        /*0050*/ 	.word	index@(.nv.constant0._Z20noBankConflictKernelPiS_)
        /*0054*/ 	.short	0x0380
        /*0056*/ 	.short	0x0010


	//----- nvinfo : EIATTR_SW_WAR
	.align		4
.L_40:
        /*0058*/ 	.byte	0x04, 0x36
        /*005a*/ 	.short	(.L_42 - .L_41)
.L_41:
        /*005c*/ 	.word	0x00000008
.L_42:


//--------------------- .nv.info._Z6kernelv       --------------------------
	.section	.nv.info._Z6kernelv,"",@"SHT_CUDA_INFO"
	.sectionflags	@""
	.align	4


	//----- nvinfo : EIATTR_CUDA_API_VERSION
	.align		4
        /*0000*/ 	.byte	0x04, 0x37
        /*0002*/ 	.short	(.L_44 - .L_43)
.L_43:
        /*0004*/ 	.word	0x00000082


	//----- nvinfo : EIATTR_SPARSE_MMA_MASK
	.align		4
.L_44:
        /*0008*/ 	.byte	0x03, 0x50
        /*000a*/ 	.short	0x0000


	//----- nvinfo : EIATTR_MAXREG_COUNT
	.align		4
        /*000c*/ 	.byte	0x03, 0x1b
        /*000e*/ 	.short	0x00ff


	//----- nvinfo : EIATTR_EXTERNS
	.align		4
        /*0010*/ 	.byte	0x04, 0x0f
        /*0012*/ 	.short	(.L_46 - .L_45)


	//   ....[0]....
	.align		4
.L_45:
        /*0014*/ 	.word	index@(vprintf)


	//----- nvinfo : EIATTR_MERCURY_ISA_VERSION
	.align		4
.L_46:
        /*0018*/ 	.byte	0x03, 0x5f
        /*001a*/ 	.short	0x0101


	//----- nvinfo : EIATTR_VRC_CTA_INIT_COUNT
	.align		4
        /*001c*/ 	.byte	0x02, 0x4a
	.zero		1
	.zero		1


	//----- nvinfo : EIATTR_SYSCALL_OFFSETS
	.align		4
        /*0020*/ 	.byte	0x04, 0x46
        /*0022*/ 	.short	(.L_48 - .L_47)


	//   ....[0]....
.L_47:
        /*0024*/ 	.word	0x000000f0


	//----- nvinfo : EIATTR_EXIT_INSTR_OFFSETS
	.align		4
.L_48:
        /*0028*/ 	.byte	0x04, 0x1c
        /*002a*/ 	.short	(.L_50 - .L_49)


	//   ....[0]....
.L_49:
        /*002c*/ 	.word	0x00000100


	//----- nvinfo : EIATTR_SW_WAR
	.align		4
.L_50:
        /*0030*/ 	.byte	0x04, 0x36
        /*0032*/ 	.short	(.L_52 - .L_51)
.L_51:
        /*0034*/ 	.word	0x00000008
.L_52:


//--------------------- .nv.callgraph             --------------------------
	.section	.nv.callgraph,"",@"SHT_CUDA_CALLGRAPH"
	.align	4
	.sectionentsize	8
	.align		4
        /*0000*/ 	.word	0x00000000
	.align		4
        /*0004*/ 	.word	0xffffffff
	.align		4
        /*0008*/ 	.word	index@(_Z6kernelv)
	.align		4
        /*000c*/ 	.word	index@(vprintf)
	.align		4
        /*0010*/ 	.word	0x00000000
	.align		4
        /*0014*/ 	.word	0xfffffffe
	.align		4
        /*0018*/ 	.word	0x00000000
	.align		4
        /*001c*/ 	.word	0xfffffffd
	.align		4
        /*0020*/ 	.word	0x00000000
	.align		4
        /*0024*/ 	.word	0xfffffffc


//--------------------- .nv.constant4             --------------------------
	.section	.nv.constant4,"a",@progbits
	.align	8
	.align		8
.nv.constant4:
        /*0000*/ 	.dword	$str
	.align		8
        /*0008*/ 	.dword	vprintf


//--------------------- .text._Z18bankConflictKernelPiS_ --------------------------
	.section	.text._Z18bankConflictKernelPiS_,"ax",@progbits
	.align	128
        .global         _Z18bankConflictKernelPiS_
        .type           _Z18bankConflictKernelPiS_,@function
        .size           _Z18bankConflictKernelPiS_,(.L_x_4 - _Z18bankConflictKernelPiS_)
        .other          _Z18bankConflictKernelPiS_,@"STO_CUDA_ENTRY STV_DEFAULT"
_Z18bankConflictKernelPiS_:
.text._Z18bankConflictKernelPiS_:
[----:B------:R-:W-:Y:S01]  /*0000*/  LDC R1, c[0x0][0x37c] ;  /* 0x0000df00ff017b82 */ /* 0x000fe20000000800 */
[----:B------:R-:W0:Y:S07]  /*0010*/  S2R R0, SR_TID.X ;  /* 0x0000000000007919 */ /* 0x000e2e0000002100 */
[----:B------:R-:W0:Y:S08]  /*0020*/  S2UR UR4, SR_CTAID.X ;  /* 0x00000000000479c3 */ /* 0x000e300000002500 */
[----:B------:R-:W0:Y:S02]  /*0030*/  LDC R7, c[0x0][0x360] ;  /* 0x0000d800ff077b82 */ /* 0x000e240000000800 */
[----:B0-----:R-:W-:-:S05]  /*0040*/  IMAD R7, R7, UR4, R0 ;  /* 0x0000000407077c24 */ /* 0x001fca000f8e0200 */
[----:B------:R-:W-:-:S13]  /*0050*/  ISETP.GT.AND P0, PT, R7, 0x270f, PT ;  /* 0x0000270f0700780c */ /* 0x000fda0003f04270 */
[----:B------:R-:W-:Y:S05]  /*0060*/  @P0 EXIT ;  /* 0x000000000000094d */ /* 0x000fea0003800000 */
[----:B------:R-:W0:Y:S01]  /*0070*/  LDC.64 R2, c[0x0][0x380] ;  /* 0x0000e000ff027b82 */ /* 0x000e220000000a00 */
[----:B------:R-:W1:Y:S07]  /*0080*/  LDCU.64 UR6, c[0x0][0x358] ;  /* 0x00006b00ff0677ac */ /* 0x000e6e0008000a00 */
[----:B------:R-:W2:Y:S01]  /*0090*/  S2UR UR5, SR_CgaCtaId ;  /* 0x00000000000579c3 */ /* 0x000ea20000008800 */
[----:B------:R-:W-:Y:S01]  /*00a0*/  UMOV UR4, 0x400 ;  /* 0x0000040000047882 */ /* 0x000fe20000000000 */
[----:B------:R-:W-:-:S06]  /*00b0*/  SHF.L.U32 R0, R0, 0x2, RZ ;  /* 0x0000000200007819 */ /* 0x000fcc00000006ff */
[----:B------:R-:W3:Y:S01]  /*00c0*/  LDC.64 R4, c[0x0][0x388] ;  /* 0x0000e200ff047b82 */ /* 0x000ee20000000a00 */
[----:B0-----:R-:W-:-:S06]  /*00d0*/  IMAD.WIDE R2, R7, 0x4, R2 ;  /* 0x0000000407027825 */ /* 0x001fcc00078e0202 */
[----:B-1----:R-:W4:Y:S01]  /*00e0*/  LDG.E R2, desc[UR6][R2.64] ;  /* 0x0000000602027981 */ /* 0x002f22000c1e1900 */
[----:B------:R-:W-:Y:S01]  /*00f0*/  LOP3.LUT R9, R0, 0x1c, RZ, 0xc0, !PT ;  /* 0x0000001c00097812 */ /* 0x000fe200078ec0ff */
[----:B--2---:R-:W-:Y:S01]  /*0100*/  ULEA UR4, UR5, UR4, 0x18 ;  /* 0x0000000405047291 */ /* 0x004fe2000f8ec0ff */
[----:B---3--:R-:W-:-:S08]  /*0110*/  IMAD.WIDE R4, R7, 0x4, R4 ;  /* 0x0000000407047825 */ /* 0x008fd000078e0204 */
[----:B----4-:R-:W-:Y:S01]  /*0120*/  STS [R9+UR4], R2 ;  /* 0x0000000209007988 */ /* 0x010fe20008000804 */
[----:B------:R-:W-:Y:S06]  /*0130*/  BAR.SYNC.DEFER_BLOCKING 0x0 ;  /* 0x0000000000007b1d */ /* 0x000fec0000010000 */
[----:B------:R-:W0:Y:S04]  /*0140*/  LDS R11, [R9+UR4] ;  /* 0x00000004090b7984 */ /* 0x000e280008000800 */
[----:B0-----:R-:W-:Y:S01]  /*0150*/  STG.E desc[UR6][R4.64], R11 ;  /* 0x0000000b04007986 */ /* 0x001fe2000c101906 */
[----:B------:R-:W-:Y:S05]  /*0160*/  EXIT ;  /* 0x000000000000794d */ /* 0x000fea0003800000 */
.L_x_0:
[----:B------:R-:W-:-:S00]  /*0170*/  BRA `(.L_x_0) ;  /* 0xfffffffc00fc7947 */ /* 0x000fc0000383ffff */
[----:B------:R-:W-:-:S00]  /*0180*/  NOP ;  /* 0x0000000000007918 */ /* 0x000fc00000000000 */
[----:B------:R-:W-:-:S00]  /*0190*/  NOP ;  /* 0x0000000000007918 */ /* 0x000fc00000000000 */
[----:B------:R-:W-:-:S00]  /*01a0*/  NOP ;  /* 0x0000000000007918 */ /* 0x000fc00000000000 */
[----:B------:R-:W-:-:S00]  /*01b0*/  NOP ;  /* 0x0000000000007918 */ /* 0x000fc00000000000 */
[----:B------:R-:W-:-:S00]  /*01c0*/  NOP ;  /* 0x0000000000007918 */ /* 0x000fc00000000000 */
[----:B------:R-:W-:-:S00]  /*01d0*/  NOP ;  /* 0x0000000000007918 */ /* 0x000fc00000000000 */
[----:B------:R-:W-:-:S00]  /*01e0*/  NOP ;  /* 0x0000000000007918 */ /* 0x000fc00000000000 */
[----:B------:R-:W-:-:S00]  /*01f0*/  NOP ;  /* 0x0000000000007918 */ /* 0x000fc00000000000 */
.L_x_4:


//--------------------- .text._Z20noBankConflictKernelPiS_ --------------------------
	.section	.text._Z20noBankConflictKernelPiS_,"ax",@progbits
	.align	128
        .global         _Z20noBankConflictKernelPiS_
        .type           _Z20noBankConflictKernelPiS_,@function
        .size           _Z20noBankConflictKernelPiS_,(.L_x_5 - _Z20noBankConflictKernelPiS_)
        .other          _Z20noBankConflictKernelPiS_,@"STO_CUDA_ENTRY STV_DEFAULT"
_Z20noBankConflictKernelPiS_:
.text._Z20noBankConflictKernelPiS_:
        /* <DEDUP_REMOVED lines=10> */
[----:B------:R-:W-:-:S07]  /*00a0*/  UMOV UR4, 0x400 ;  /* 0x0000040000047882 */ /* 0x000fce0000000000 */
[----:B------:R-:W3:Y:S01]  /*00b0*/  LDC.64 R4, c[0x0][0x388] ;  /* 0x0000e200ff047b82 */ /* 0x000ee20000000a00 */
[----:B0-----:R-:W-:-:S06]  /*00c0*/  IMAD.WIDE R2, R7, 0x4, R2 ;  /* 0x0000000407027825 */ /* 0x001fcc00078e0202 */
[----:B-1----:R-:W4:Y:S01]  /*00d0*/  LDG.E R2, desc[UR6][R2.64] ;  /* 0x0000000602027981 */ /* 0x002f22000c1e1900 */
[----:B--2---:R-:W-:-:S06]  /*00e0*/  ULEA UR4, UR5, UR4, 0x18 ;  /* 0x0000000405047291 */ /* 0x004fcc000f8ec0ff */
[----:B------:R-:W-:Y:S01]  /*00f0*/  LEA R9, R9, UR4, 0x2 ;  /* 0x0000000409097c11 */ /* 0x000fe2000f8e10ff */
[----:B---3--:R-:W-:-:S04]  /*0100*/  IMAD.WIDE R4, R7, 0x4, R4 ;  /* 0x0000000407047825 */ /* 0x008fc800078e0204 */
[----:B----4-:R-:W-:Y:S01]  /*0110*/  STS [R9], R2 ;  /* 0x0000000209007388 */ /* 0x010fe20000000800 */
[----:B------:R-:W-:Y:S06]  /*0120*/  BAR.SYNC.DEFER_BLOCKING 0x0 ;  /* 0x0000000000007b1d */ /* 0x000fec0000010000 */
[----:B------:R-:W0:Y:S04]  /*0130*/  LDS R11, [R9] ;  /* 0x00000000090b7984 */ /* 0x000e280000000800 */
[----:B0-----:R-:W-:Y:S01]  /*0140*/  STG.E desc[UR6][R4.64], R11 ;  /* 0x0000000b04007986 */ /* 0x001fe2000c101906 */
[----:B------:R-:W-:Y:S05]  /*0150*/  EXIT ;  /* 0x000000000000794d */ /* 0x000fea0003800000 */
.L_x_1:
        /* <DEDUP_REMOVED lines=10> */
.L_x_5:


//--------------------- .text._Z6kernelv          --------------------------
	.section	.text._Z6kernelv,"ax",@progbits
	.align	128
        .global         _Z6kernelv
        .type           _Z6kernelv,@function
        .size           _Z6kernelv,(.L_x_6 - _Z6kernelv)
        .other          _Z6kernelv,@"STO_CUDA_ENTRY STV_DEFAULT"
_Z6kernelv:
.text._Z6kernelv:
[----:B------:R-:W0:Y:S01]  /*0000*/  LDC R1, c[0x0][0x37c] ;  /* 0x0000df00ff017b82 */ /* 0x000e220000000800 */
[----:B------:R-:W1:Y:S01]  /*0010*/  S2R R8, SR_CTAID.X ;  /* 0x0000000000087919 */ /* 0x000e620000002500 */
[----:B0-----:R-:W-:Y:S01]  /*0020*/  VIADD R1, R1, 0xfffffff8 ;  /* 0xfffffff801017836 */ /* 0x001fe20000000000 */
[----:B------:R-:W-:Y:S01]  /*0030*/  MOV R0, 0x8 ;  /* 0x0000000800007802 */ /* 0x000fe20000000f00 */
[----:B------:R-:W0:Y:S01]  /*0040*/  LDCU UR4, c[0x0][0x2f8] ;  /* 0x00005f00ff0477ac */ /* 0x000e220008000800 */
[----:B------:R-:W1:Y:S03]  /*0050*/  S2R R9, SR_TID.X ;  /* 0x0000000000097919 */ /* 0x000e660000002100 */
[----:B------:R2:W3:Y:S01]  /*0060*/  LDC.64 R2, c[0x4][R0] ;  /* 0x0100000000027b82 */ /* 0x0004e20000000a00 */
[----:B------:R-:W4:Y:S01]  /*0070*/  LDCU.64 UR6, c[0x4][URZ] ;  /* 0x01000000ff0677ac */ /* 0x000f220008000a00 */
[----:B------:R-:W5:Y:S01]  /*0080*/  LDCU UR5, c[0x0][0x2fc] ;  /* 0x00005f80ff0577ac */ /* 0x000f620008000800 */
[----:B0-----:R-:W-:Y:S01]  /*0090*/  IADD3 R6, P0, PT, R1, UR4, RZ ;  /* 0x0000000401067c10 */ /* 0x001fe2000ff1e0ff */
[----:B----4-:R-:W-:Y:S01]  /*00a0*/  IMAD.U32 R4, RZ, RZ, UR6 ;  /* 0x00000006ff047e24 */ /* 0x010fe2000f8e00ff */
[----:B------:R-:W-:-:S03]  /*00b0*/  MOV R5, UR7 ;  /* 0x0000000700057c02 */ /* 0x000fc60008000f00 */
[----:B-----5:R-:W-:Y:S01]  /*00c0*/  IMAD.X R7, RZ, RZ, UR5, P0 ;  /* 0x00000005ff077e24 */ /* 0x020fe200080e06ff */
[----:B-1----:R2:W-:Y:S07]  /*00d0*/  STL.64 [R1], R8 ;  /* 0x0000000801007387 */ /* 0x0025ee0000100a00 */
[----:B------:R-:W-:-:S07]  /*00e0*/  LEPC R20, `(.L_x_2) ;  /* 0x000000001014794e */ /* 0x000fce0000000000 */
[----:B--23--:R-:W-:Y:S05]  /*00f0*/  CALL.ABS.NOINC R2 ;  /* 0x0000000002007343 */ /* 0x00cfea0003c00000 */
.L_x_2:
[----:B------:R-:W-:Y:S05]  /*0100*/  EXIT ;  /* 0x000000000000794d */ /* 0x000fea0003800000 */
.L_x_3:
        /* <DEDUP_REMOVED lines=15> */
.L_x_6:


//--------------------- .nv.global.init           --------------------------
	.section	.nv.global.init,"aw",@progbits
.nv.global.init:
	.type		$str,@object
	.size		$str,(.L_0 - $str)
$str:
        /*0000*/ 	.byte	0x46, 0x72, 0x6f, 0x6d, 0x20, 0x47, 0x50, 0x55, 0x20, 0x5b, 0x62, 0x6c, 0x6f, 0x63, 0x6b, 0x20
        /*0010*/ 	.byte	0x69, 0x64, 0x3a, 0x20, 0x25, 0x64, 0x2c, 0x20, 0x74, 0x68, 0x72, 0x65, 0x61, 0x64, 0x20, 0x69
        /*0020*/ 	.byte	0x64, 0x3a, 0x20, 0x25, 0x64, 0x5d, 0x20, 0x48, 0x65, 0x6c, 0x6c, 0x6f, 0x2c, 0x20, 0x77, 0x6f
        /*0030*/ 	.byte	0x72, 0x6c, 0x64, 0x21, 0x0a, 0x00
.L_0:


//--------------------- .nv.shared._Z18bankConflictKernelPiS_ --------------------------
	.section	.nv.shared._Z18bankConflictKernelPiS_,"aw",@nobits
	.sectionflags	@""
	.align	4
.nv.shared._Z18bankConflictKernelPiS_:
	.zero		41024


//--------------------- .nv.shared.reserved.0     --------------------------
	.section	.nv.shared.reserved.0,"aw",@nobits
	.weak		__nv_reservedSMEM_offset_0_alias
	.size		__nv_reservedSMEM_offset_0_alias, 0, 64
	.other		__nv_reservedSMEM_offset_0_alias,@"STO_CUDA_RESERVED_SHARED STV_DEFAULT"
__nv_reservedSMEM_offset_0_alias:
	.zero		0
	.zero		64


//--------------------- .nv.shared._Z20noBankConflictKernelPiS_ --------------------------
	.section	.nv.shared._Z20noBankConflictKernelPiS_,"aw",@nobits
	.sectionflags	@""
	.align	4
.nv.shared._Z20noBankConflictKernelPiS_:
	.zero		41024


//--------------------- .nv.constant0._Z18bankConflictKernelPiS_ --------------------------
	.section	.nv.constant0._Z18bankConflictKernelPiS_,"a",@progbits
	.sectionflags	@""
	.align	4
.nv.constant0._Z18bankConflictKernelPiS_:
	.zero		912


//--------------------- .nv.constant0._Z20noBankConflictKernelPiS_ --------------------------
	.section	.nv.constant0._Z20noBankConflictKernelPiS_,"a",@progbits
	.sectionflags	@""
	.align	4
.nv.constant0._Z20noBankConflictKernelPiS_:
	.zero		912


//--------------------- .nv.constant0._Z6kernelv  --------------------------
	.section	.nv.constant0._Z6kernelv,"a",@progbits
	.sectionflags	@""
	.align	4
.nv.constant0._Z6kernelv:
	.zero		896


//--------------------- SYMBOLS --------------------------

	.type		.nv.reservedSmem.offset0,@object
	.size		.nv.reservedSmem.offset0,0x4
	.type		.nv.reservedSmem.cap,@object
	.size		.nv.reservedSmem.cap,0x4
	.type		vprintf,@function
